	.headerflags	@"EF_CUDA_TEXMODE_UNIFIED EF_CUDA_64BIT_ADDRESS EF_CUDA_ACCELERATORS EF_CUDA_SM90 EF_CUDA_VIRTUAL_SM(EF_CUDA_SM90)"
	.elftype	@"ET_EXEC"


//--------------------- .nv.info                  --------------------------
	.section	.nv.info,"",@"SHT_CUDA_INFO"
	.align	4


	//----- nvinfo : EIATTR_REGCOUNT
	.align		4
        /*0000*/ 	.byte	0x04, 0x2f
        /*0002*/ 	.short	(.L_1 - .L_0)
	.align		4
.L_0:
        /*0004*/ 	.word	index@(triton_poi_fused_max_2)
        /*0008*/ 	.word	0x00000017


	//----- nvinfo : EIATTR_MIN_STACK_SIZE
	.align		4
.L_1:
        /*000c*/ 	.byte	0x04, 0x12
        /*000e*/ 	.short	(.L_3 - .L_2)
	.align		4
.L_2:
        /*0010*/ 	.word	index@(triton_poi_fused_max_2)
        /*0014*/ 	.word	0x00000000


	//----- nvinfo : EIATTR_FRAME_SIZE
	.align		4
.L_3:
        /*0018*/ 	.byte	0x04, 0x11
        /*001a*/ 	.short	(.L_5 - .L_4)
	.align		4
.L_4:
        /*001c*/ 	.word	index@(triton_poi_fused_max_2)
        /*0020*/ 	.word	0x00000000


	//----- nvinfo : EIATTR_MIN_STACK_SIZE
	.align		4
.L_5:
        /*0024*/ 	.byte	0x04, 0x12
        /*0026*/ 	.short	(.L_7 - .L_6)
	.align		4
.L_6:
        /*0028*/ 	.word	index@(triton_poi_fused_max_2)
        /*002c*/ 	.word	0x00000000
.L_7:


//--------------------- .nv.info.triton_poi_fused_max_2 --------------------------
	.section	.nv.info.triton_poi_fused_max_2,"",@"SHT_CUDA_INFO"
	.sectionflags	@""
	.align	4


	//----- nvinfo : EIATTR_CUDA_API_VERSION
	.align		4
        /*0000*/ 	.byte	0x04, 0x37
        /*0002*/ 	.short	(.L_9 - .L_8)
.L_8:
        /*0004*/ 	.word	0x0000007c


	//----- nvinfo : EIATTR_KPARAM_INFO
	.align		4
.L_9:
        /*0008*/ 	.byte	0x04, 0x17
        /*000a*/ 	.short	(.L_11 - .L_10)
.L_10:
        /*000c*/ 	.word	0x00000000
        /*0010*/ 	.short	0x0002
        /*0012*/ 	.short	0x0010
        /*0014*/ 	.byte	0x00, 0xf0, 0x11, 0x00


	//----- nvinfo : EIATTR_KPARAM_INFO
	.align		4
.L_11:
        /*0018*/ 	.byte	0x04, 0x17
        /*001a*/ 	.short	(.L_13 - .L_12)
.L_12:
        /*001c*/ 	.word	0x00000000
        /*0020*/ 	.short	0x0001
        /*0022*/ 	.short	0x0008
        /*0024*/ 	.byte	0x00, 0xf4, 0x21, 0x00


	//----- nvinfo : EIATTR_KPARAM_INFO
	.align		4
.L_13:
        /*0028*/ 	.byte	0x04, 0x17
        /*002a*/ 	.short	(.L_15 - .L_14)
.L_14:
        /*002c*/ 	.word	0x00000000
        /*0030*/ 	.short	0x0000
        /*0032*/ 	.short	0x0000
        /*0034*/ 	.byte	0x00, 0xf4, 0x21, 0x00


	//----- nvinfo : EIATTR_SPARSE_MMA_MASK
	.align		4
.L_15:
        /*0038*/ 	.byte	0x03, 0x50
        /*003a*/ 	.short	0x0000


	//----- nvinfo : EIATTR_MAXREG_COUNT
	.align		4
        /*003c*/ 	.byte	0x03, 0x1b
        /*003e*/ 	.short	0x00ff


	//----- nvinfo : EIATTR_EXIT_INSTR_OFFSETS
	.align		4
        /*0040*/ 	.byte	0x04, 0x1c
        /*0042*/ 	.short	(.L_17 - .L_16)


	//   ....[0]....
.L_16:
        /*0044*/ 	.word	0x00000540


	//   ....[1]....
        /*0048*/ 	.word	0x00000560


	//----- nvinfo : EIATTR_REQNTID
	.align		4
.L_17:
        /*004c*/ 	.byte	0x04, 0x10
        /*004e*/ 	.short	(.L_19 - .L_18)
.L_18:
        /*0050*/ 	.word	0x00000020
        /*0054*/ 	.word	0x00000001
        /*0058*/ 	.word	0x00000001


	//----- nvinfo : EIATTR_CBANK_PARAM_SIZE
	.align		4
.L_19:
        /*005c*/ 	.byte	0x03, 0x19
        /*005e*/ 	.short	0x0014


	//----- nvinfo : EIATTR_PARAM_CBANK
	.align		4
        /*0060*/ 	.byte	0x04, 0x0a
        /*0062*/ 	.short	(.L_21 - .L_20)
	.align		4
.L_20:
        /*0064*/ 	.word	index@(.nv.constant0.triton_poi_fused_max_2)
        /*0068*/ 	.short	0x0210
        /*006a*/ 	.short	0x0014


	//----- nvinfo : EIATTR_SW_WAR
	.align		4
.L_21:
        /*006c*/ 	.byte	0x04, 0x36
        /*006e*/ 	.short	(.L_23 - .L_22)
.L_22:
        /*0070*/ 	.word	0x00000008
.L_23:


//--------------------- .nv.callgraph             --------------------------
	.section	.nv.callgraph,"",@"SHT_CUDA_CALLGRAPH"
	.align	4
	.sectionentsize	8
	.align		4
        /*0000*/ 	.word	0x00000000
	.align		4
        /*0004*/ 	.word	0xffffffff
	.align		4
        /*0008*/ 	.word	0x00000000
	.align		4
        /*000c*/ 	.word	0xfffffffe
	.align		4
        /*0010*/ 	.word	0x00000000
	.align		4
        /*0014*/ 	.word	0xfffffffd
	.align		4
        /*0018*/ 	.word	0x00000000
	.align		4
        /*001c*/ 	.word	0xfffffffc


//--------------------- .text.triton_poi_fused_max_2 --------------------------
	.section	.text.triton_poi_fused_max_2,"ax",@progbits
	.align	128
        .global         triton_poi_fused_max_2
        .type           triton_poi_fused_max_2,@function
        .size           triton_poi_fused_max_2,(.L_x_1 - triton_poi_fused_max_2)
        .other          triton_poi_fused_max_2,@"STO_CUDA_ENTRY STV_DEFAULT"
triton_poi_fused_max_2:
.text.triton_poi_fused_max_2:
[----:B------:R-:W0:Y:S02]  /*0000*/  LDC R1, c[0x0][0x28] ;  /* 0x00000a00ff017b82 */ /* 0x000e240000000800 */
[----:B------:R-:W1:Y:S01]  /*0010*/  S2R R20, SR_TID.X ;  /* 0x0000000000147919 */ /* 0x000e620000002100 */
[----:B------:R-:W2:Y:S01]  /*0020*/  LDC.64 R2, c[0x0][0x210] ;  /* 0x00008400ff027b82 */ /* 0x000ea20000000a00 */
[----:B------:R-:W-:Y:S01]  /*0030*/  CS2R R18, SRZ ;  /* 0x0000000000127805 */ /* 0x000fe2000001ff00 */
[----:B------:R-:W-:Y:S01]  /*0040*/  ULDC.64 UR4, c[0x0][0x208] ;  /* 0x0000820000047ab9 */ /* 0x000fe20000000a00 */
[----:B------:R-:W3:Y:S01]  /*0050*/  S2R R5, SR_CTAID.X ;  /* 0x0000000000057919 */ /* 0x000ee20000002500 */
[----:B-1----:R-:W-:-:S05]  /*0060*/  LOP3.LUT R0, R20, 0x3, RZ, 0xc0, !PT ;  /* 0x0000000314007812 */ /* 0x002fca00078ec0ff */
[----:B---3--:R-:W-:-:S04]  /*0070*/  IMAD R5, R5, 0x4, R0 ;  /* 0x0000000405057824 */ /* 0x008fc800078e0200 */
[C---:B------:R-:W-:Y:S01]  /*0080*/  IMAD.SHL.U32 R7, R5.reuse, 0x40, RZ ;  /* 0x0000004005077824 */ /* 0x040fe200078e00ff */
[----:B------:R-:W-:-:S03]  /*0090*/  ISETP.GE.AND P0, PT, R5, 0x4, PT ;  /* 0x000000040500780c */ /* 0x000fc60003f06270 */
[----:B--2---:R-:W-:Y:S01]  /*00a0*/  IMAD.WIDE R2, R7, 0x4, R2 ;  /* 0x0000000407027825 */ /* 0x004fe200078e0202 */
[----:B------:R-:W-:-:S03]  /*00b0*/  CS2R R6, SRZ ;  /* 0x0000000000067805 */ /* 0x000fc6000001ff00 */
[----:B------:R-:W-:-:S06]  /*00c0*/  IMAD.MOV.U32 R0, RZ, RZ, RZ ;  /* 0x000000ffff007224 */ /* 0x000fcc00078e00ff */
[----:B------:R-:W2:Y:S04]  /*00d0*/  @!P0 LDG.E.EL R19, desc[UR4][R2.64+0x80] ;  /* 0x0000800402138981 */ /* 0x000ea8000c2e1900 */
[----:B------:R-:W3:Y:S01]  /*00e0*/  @!P0 LDG.E.EL R18, desc[UR4][R2.64+0x90] ;  /* 0x0000900402128981 */ /* 0x000ee2000c2e1900 */
[----:B------:R-:W-:Y:S01]  /*00f0*/  IMAD.MOV.U32 R4, RZ, RZ, RZ ;  /* 0x000000ffff047224 */ /* 0x000fe200078e00ff */
[----:B------:R-:W-:Y:S02]  /*0100*/  CS2R R8, SRZ ;  /* 0x0000000000087805 */ /* 0x000fe4000001ff00 */
[----:B------:R-:W4:Y:S01]  /*0110*/  @!P0 LDG.E.EL R0, desc[UR4][R2.64+0x84] ;  /* 0x0000840402008981 */ /* 0x000f22000c2e1900 */
[----:B------:R-:W-:-:S03]  /*0120*/  CS2R R16, SRZ ;  /* 0x0000000000107805 */ /* 0x000fc6000001ff00 */
[----:B------:R-:W5:Y:S01]  /*0130*/  @!P0 LDG.E.EL R7, desc[UR4][R2.64+0x94] ;  /* 0x0000940402078981 */ /* 0x000f62000c2e1900 */
[----:B------:R-:W-:-:S03]  /*0140*/  CS2R R10, SRZ ;  /* 0x00000000000a7805 */ /* 0x000fc6000001ff00 */
[----:B------:R-:W5:Y:S04]  /*0150*/  @!P0 LDG.E.EL R4, desc[UR4][R2.64+0x88] ;  /* 0x0000880402048981 */ /* 0x000f68000c2e1900 */
[----:B------:R-:W5:Y:S04]  /*0160*/  @!P0 LDG.E.EL R8, desc[UR4][R2.64+0x98] ;  /* 0x0000980402088981 */ /* 0x000f68000c2e1900 */
[----:B------:R-:W5:Y:S04]  /*0170*/  @!P0 LDG.E.EL R17, desc[UR4][R2.64+0xa0] ;  /* 0x0000a00402118981 */ /* 0x000f68000c2e1900 */
[----:B------:R-:W5:Y:S04]  /*0180*/  @!P0 LDG.E.EL R10, desc[UR4][R2.64+0xa4] ;  /* 0x0000a404020a8981 */ /* 0x000f68000c2e1900 */
[----:B------:R-:W5:Y:S04]  /*0190*/  @!P0 LDG.E.EL R6, desc[UR4][R2.64+0x8c] ;  /* 0x00008c0402068981 */ /* 0x000f68000c2e1900 */
[----:B------:R-:W5:Y:S04]  /*01a0*/  @!P0 LDG.E.EL R9, desc[UR4][R2.64+0x9c] ;  /* 0x00009c0402098981 */ /* 0x000f68000c2e1900 */
[----:B------:R-:W5:Y:S01]  /*01b0*/  @!P0 LDG.E.EL R11, desc[UR4][R2.64+0xa8] ;  /* 0x0000a804020b8981 */ /* 0x000f62000c2e1900 */
[----:B------:R-:W-:-:S03]  /*01c0*/  CS2R R12, SRZ ;  /* 0x00000000000c7805 */ /* 0x000fc6000001ff00 */
[----:B------:R-:W5:Y:S04]  /*01d0*/  @!P0 LDG.E.EL R16, desc[UR4][R2.64+0xb0] ;  /* 0x0000b00402108981 */ /* 0x000f68000c2e1900 */
[----:B------:R-:W5:Y:S01]  /*01e0*/  @!P0 LDG.E.EL R12, desc[UR4][R2.64+0xac] ;  /* 0x0000ac04020c8981 */ /* 0x000f62000c2e1900 */
[----:B------:R-:W-:-:S03]  /*01f0*/  CS2R R14, SRZ ;  /* 0x00000000000e7805 */ /* 0x000fc6000001ff00 */
[----:B------:R-:W5:Y:S04]  /*0200*/  @!P0 LDG.E.EL R13, desc[UR4][R2.64+0xb4] ;  /* 0x0000b404020d8981 */ /* 0x000f68000c2e1900 */
[----:B------:R-:W5:Y:S04]  /*0210*/  @!P0 LDG.E.EL R14, desc[UR4][R2.64+0xb8] ;  /* 0x0000b804020e8981 */ /* 0x000f68000c2e1900 */
[----:B------:R1:W5:Y:S02]  /*0220*/  @!P0 LDG.E.EL R15, desc[UR4][R2.64+0xbc] ;  /* 0x0000bc04020f8981 */ /* 0x000364000c2e1900 */
[----:B-1----:R-:W1:Y:S02]  /*0230*/  LDC.64 R2, c[0x0][0x218] ;  /* 0x00008600ff027b82 */ /* 0x002e640000000a00 */
[----:B-1----:R-:W-:Y:S01]  /*0240*/  IMAD.WIDE R2, R5, 0x4, R2 ;  /* 0x0000000405027825 */ /* 0x002fe200078e0202 */
[----:B--2---:R-:W-:-:S02]  /*0250*/  FSETP.NAN.AND P1, PT, R19, R19, PT ;  /* 0x000000131300720b */ /* 0x004fc40003f28000 */
[C---:B---3--:R-:W-:Y:S02]  /*0260*/  FSETP.NAN.AND P3, PT, R18.reuse, R18, PT ;  /* 0x000000121200720b */ /* 0x048fe40003f68000 */
[----:B----4-:R-:W-:Y:S02]  /*0270*/  FSETP.GT.AND P0, PT, R19, R0, PT ;  /* 0x000000001300720b */ /* 0x010fe40003f04000 */
[----:B-----5:R-:W-:-:S07]  /*0280*/  FSETP.GT.AND P2, PT, R18, R7, PT ;  /* 0x000000071200720b */ /* 0x020fce0003f44000 */
[----:B------:R-:W-:Y:S02]  /*0290*/  @!P1 FSEL R19, R19, R0, P0 ;  /* 0x0000000013139208 */ /* 0x000fe40000000000 */
[----:B------:R-:W-:Y:S02]  /*02a0*/  @!P3 FSEL R18, R18, R7, P2 ;  /* 0x000000071212b208 */ /* 0x000fe40001000000 */
[----:B------:R-:W-:Y:S02]  /*02b0*/  FSETP.GT.AND P0, PT, R19, R4, PT ;  /* 0x000000041300720b */ /* 0x000fe40003f04000 */
[----:B------:R-:W-:Y:S02]  /*02c0*/  FSETP.GT.AND P2, PT, R18, R8, PT ;  /* 0x000000081200720b */ /* 0x000fe40003f44000 */
[----:B------:R-:W-:Y:S02]  /*02d0*/  FSETP.NAN.AND P5, PT, R17, R17, PT ;  /* 0x000000111100720b */ /* 0x000fe40003fa8000 */
[----:B------:R-:W-:-:S02]  /*02e0*/  FSETP.NAN.AND P1, PT, R19, R19, PT ;  /* 0x000000131300720b */ /* 0x000fc40003f28000 */
[----:B------:R-:W-:Y:S02]  /*02f0*/  FSETP.NAN.AND P3, PT, R18, R18, PT ;  /* 0x000000121200720b */ /* 0x000fe40003f68000 */
[----:B------:R-:W-:-:S03]  /*0300*/  FSETP.GT.AND P4, PT, R17, R10, PT ;  /* 0x0000000a1100720b */ /* 0x000fc60003f84000 */
[----:B------:R-:W-:Y:S02]  /*0310*/  @!P0 FSEL R19, R19, R4, P1 ;  /* 0x0000000413138208 */ /* 0x000fe40000800000 */
[----:B------:R-:W-:Y:S02]  /*0320*/  @!P2 FSEL R18, R18, R8, P3 ;  /* 0x000000081212a208 */ /* 0x000fe40001800000 */
[----:B------:R-:W-:Y:S02]  /*0330*/  @!P5 FSEL R17, R17, R10, P4 ;  /* 0x0000000a1111d208 */ /* 0x000fe40002000000 */
[----:B------:R-:W-:Y:S02]  /*0340*/  FSETP.GT.AND P6, PT, R19, R6, PT ;  /* 0x000000061300720b */ /* 0x000fe40003fc4000 */
[----:B------:R-:W-:Y:S02]  /*0350*/  FSETP.GT.AND P2, PT, R18, R9, PT ;  /* 0x000000091200720b */ /* 0x000fe40003f44000 */
[----:B------:R-:W-:-:S02]  /*0360*/  FSETP.GT.AND P4, PT, R17, R11, PT ;  /* 0x0000000b1100720b */ /* 0x000fc40003f84000 */
[----:B------:R-:W-:Y:S02]  /*0370*/  FSETP.NAN.AND P1, PT, R19, R19, PT ;  /* 0x000000131300720b */ /* 0x000fe40003f28000 */
[----:B------:R-:W-:Y:S02]  /*0380*/  FSETP.NAN.AND P3, PT, R18, R18, PT ;  /* 0x000000121200720b */ /* 0x000fe40003f68000 */
[----:B------:R-:W-:Y:S02]  /*0390*/  FSETP.NAN.AND P5, PT, R17, R17, PT ;  /* 0x000000111100720b */ /* 0x000fe40003fa8000 */
[----:B------:R-:W-:Y:S02]  /*03a0*/  FSETP.NAN.AND P0, PT, R16, R16, PT ;  /* 0x000000101000720b */ /* 0x000fe40003f08000 */
[----:B------:R-:W-:Y:S02]  /*03b0*/  @!P6 FSEL R19, R19, R6, P1 ;  /* 0x000000061313e208 */ /* 0x000fe40000800000 */
[----:B------:R-:W-:-:S02]  /*03c0*/  @!P2 FSEL R18, R18, R9, P3 ;  /* 0x000000091212a208 */ /* 0x000fc40001800000 */
[----:B------:R-:W-:Y:S02]  /*03d0*/  @!P4 FSEL R17, R17, R11, P5 ;  /* 0x0000000b1111c208 */ /* 0x000fe40002800000 */
[----:B------:R-:W-:Y:S02]  /*03e0*/  FSETP.GT.AND P3, PT, R19, R18, PT ;  /* 0x000000121300720b */ /* 0x000fe40003f64000 */
[----:B------:R-:W-:Y:S02]  /*03f0*/  FSETP.GT.AND P1, PT, R17, R12, PT ;  /* 0x0000000c1100720b */ /* 0x000fe40003f24000 */
[C---:B------:R-:W-:Y:S02]  /*0400*/  FSETP.GT.AND P2, PT, R16.reuse, R13, PT ;  /* 0x0000000d1000720b */ /* 0x040fe40003f44000 */
[----:B------:R-:W-:Y:S02]  /*0410*/  FSETP.NAN.AND P4, PT, R19, R19, PT ;  /* 0x000000131300720b */ /* 0x000fe40003f88000 */
[----:B------:R-:W-:-:S02]  /*0420*/  @!P0 FSEL R16, R16, R13, P2 ;  /* 0x0000000d10108208 */ /* 0x000fc40001000000 */
[----:B------:R-:W-:Y:S02]  /*0430*/  FSETP.NAN.AND P0, PT, R17, R17, PT ;  /* 0x000000111100720b */ /* 0x000fe40003f08000 */
[----:B------:R-:W-:Y:S02]  /*0440*/  FSETP.GT.AND P2, PT, R16, R14, PT ;  /* 0x0000000e1000720b */ /* 0x000fe40003f44000 */
[----:B------:R-:W-:Y:S02]  /*0450*/  @!P3 FSEL R19, R19, R18, P4 ;  /* 0x000000121313b208 */ /* 0x000fe40002000000 */
[----:B------:R-:W-:-:S04]  /*0460*/  @!P1 FSEL R17, R17, R12, P0 ;  /* 0x0000000c11119208 */ /* 0x000fc80000000000 */
[----:B------:R-:W-:Y:S02]  /*0470*/  FSETP.GT.AND P1, PT, R19, R17, PT ;  /* 0x000000111300720b */ /* 0x000fe40003f24000 */
[----:B------:R-:W-:-:S04]  /*0480*/  FSETP.NAN.AND P0, PT, R16, R16, PT ;  /* 0x000000101000720b */ /* 0x000fc80003f08000 */
[----:B------:R-:W-:Y:S02]  /*0490*/  @!P2 FSEL R16, R16, R14, P0 ;  /* 0x0000000e1010a208 */ /* 0x000fe40000000000 */
[----:B------:R-:W-:Y:S02]  /*04a0*/  FSETP.NAN.AND P0, PT, R19, R19, PT ;  /* 0x000000131300720b */ /* 0x000fe40003f08000 */
[----:B------:R-:W-:-:S03]  /*04b0*/  FSETP.GT.AND P2, PT, R16, R15, PT ;  /* 0x0000000f1000720b */ /* 0x000fc60003f44000 */
[----:B------:R-:W-:Y:S02]  /*04c0*/  @!P1 FSEL R19, R19, R17, P0 ;  /* 0x0000001113139208 */ /* 0x000fe40000000000 */
[----:B------:R-:W-:Y:S02]  /*04d0*/  LOP3.LUT P0, RZ, R20, 0x1c, RZ, 0xc0, !PT ;  /* 0x0000001c14ff7812 */ /* 0x000fe4000780c0ff */
[----:B------:R-:W-:Y:S02]  /*04e0*/  FSETP.NAN.AND P3, PT, R19, R19, PT ;  /* 0x000000131300720b */ /* 0x000fe40003f68000 */
[----:B------:R-:W-:Y:S02]  /*04f0*/  ISETP.LT.AND P0, PT, R5, 0x4, !P0 ;  /* 0x000000040500780c */ /* 0x000fe40004701270 */
[----:B------:R-:W-:-:S04]  /*0500*/  FSETP.NAN.AND P1, PT, R16, R16, PT ;  /* 0x000000101000720b */ /* 0x000fc80003f28000 */
[----:B------:R-:W-:-:S04]  /*0510*/  @!P2 FSEL R16, R16, R15, P1 ;  /* 0x0000000f1010a208 */ /* 0x000fc80000800000 */
[----:B------:R-:W-:-:S04]  /*0520*/  FSETP.GT.AND P1, PT, R19, R16, PT ;  /* 0x000000101300720b */ /* 0x000fc80003f24000 */
[----:B------:R-:W-:Y:S01]  /*0530*/  @!P3 FSEL R19, R19, R16, P1 ;  /* 0x000000101313b208 */ /* 0x000fe20000800000 */
[----:B------:R-:W-:Y:S08]  /*0540*/  @!P0 EXIT ;  /* 0x000000000000894d */ /* 0x000ff00003800000 */
[----:B------:R-:W-:Y:S01]  /*0550*/  STG.E desc[UR4][R2.64], R19 ;  /* 0x0000001302007986 */ /* 0x000fe2000c101904 */
[----:B------:R-:W-:Y:S05]  /*0560*/  EXIT ;  /* 0x000000000000794d */ /* 0x000fea0003800000 */
.L_x_0:
[----:B------:R-:W-:-:S00]  /*0570*/  BRA `(.L_x_0) ;  /* 0xfffffffc00fc7947 */ /* 0x000fc0000383ffff */
[----:B------:R-:W-:-:S00]  /*0580*/  NOP ;  /* 0x0000000000007918 */ /* 0x000fc00000000000 */
[----:B------:R-:W-:-:S00]  /*0590*/  NOP ;  /* 0x0000000000007918 */ /* 0x000fc00000000000 */
[----:B------:R-:W-:-:S00]  /*05a0*/  NOP ;  /* 0x0000000000007918 */ /* 0x000fc00000000000 */
[----:B------:R-:W-:-:S00]  /*05b0*/  NOP ;  /* 0x0000000000007918 */ /* 0x000fc00000000000 */
[----:B------:R-:W-:-:S00]  /*05c0*/  NOP ;  /* 0x0000000000007918 */ /* 0x000fc00000000000 */
[----:B------:R-:W-:-:S00]  /*05d0*/  NOP ;  /* 0x0000000000007918 */ /* 0x000fc00000000000 */
[----:B------:R-:W-:-:S00]  /*05e0*/  NOP ;  /* 0x0000000000007918 */ /* 0x000fc00000000000 */
[----:B------:R-:W-:-:S00]  /*05f0*/  NOP ;  /* 0x0000000000007918 */ /* 0x000fc00000000000 */
.L_x_1:


//--------------------- .nv.constant0.triton_poi_fused_max_2 --------------------------
	.section	.nv.constant0.triton_poi_fused_max_2,"a",@progbits
	.sectionflags	@""
	.align	4
.nv.constant0.triton_poi_fused_max_2:
	.zero		548
